//
// Generated by NVIDIA NVVM Compiler
//
// Compiler Build ID: CL-36424714
// Cuda compilation tools, release 13.0, V13.0.88
// Based on NVVM 20.0.0
//

.version 9.0
.target sm_100
.address_size 64

	// .globl	_Z7square1PfS_

.visible .entry _Z7square1PfS_(
	.param .u64 .ptr .align 1 _Z7square1PfS__param_0,
	.param .u64 .ptr .align 1 _Z7square1PfS__param_1
)
{
	.reg .b32 	%r<5>;
	.reg .b32 	%f<3>;
	.reg .b64 	%rd<8>;

	ld.param.u64 	%rd1, [_Z7square1PfS__param_0];
	ld.param.u64 	%rd2, [_Z7square1PfS__param_1];
	cvta.to.global.u64 	%rd3, %rd1;
	cvta.to.global.u64 	%rd4, %rd2;
	mov.u32 	%r1, %ntid.x;
	mov.u32 	%r2, %ctaid.x;
	mov.u32 	%r3, %tid.x;
	mad.lo.s32 	%r4, %r1, %r2, %r3;
	mul.wide.s32 	%rd5, %r4, 4;
	add.s64 	%rd6, %rd4, %rd5;
	ld.global.f32 	%f1, [%rd6];
	mul.f32 	%f2, %f1, %f1;
	add.s64 	%rd7, %rd3, %rd5;
	st.global.f32 	[%rd7], %f2;
	ret;

}


// ===== COMPILED SASS (sm_100) =====

	.target	sm_100

	.elftype	@"ET_EXEC"


//--------------------- .note.nv.tkinfo           --------------------------
	.section	.note.nv.tkinfo,"",@"SHT_NOTE"
	.sectionflags	@"SHF_NOTE_NV_TKINFO"
	.tkinfo
        /*0018*/ 	.word	0x00000002
        /*0030*/ 	.string	""
        /*0030*/ 	.string	"ptxas"
        /*0030*/ 	.string	"Cuda compilation tools, release 13.0, V13.0.88"
        /*0030*/ 	.string	"Build cuda_13.0.r13.0/compiler.36424714_0"
        /*0030*/ 	.string	"-arch sm_100 -m 64 "



//--------------------- .note.nv.cuinfo           --------------------------
	.section	.note.nv.cuinfo,"",@"SHT_NOTE"
	.sectionflags	@"SHF_NOTE_NV_CUINFO"
        /*0018*/ 	.short	0x0002
        /*001a*/ 	.short	0x0064
        /*001c*/ 	.short	0x0082
	.zero		2


//--------------------- .nv.info                  --------------------------
	.section	.nv.info,"",@"SHT_CUDA_INFO"
	.align	4


	//----- nvinfo : EIATTR_REGCOUNT
	.align		4
        /*0000*/ 	.byte	0x04, 0x2f
        /*0002*/ 	.short	(.L_1 - .L_0)
	.align		4
.L_0:
        /*0004*/ 	.word	index@(_Z7square1PfS_)
        /*0008*/ 	.word	0x0000000a


	//----- nvinfo : EIATTR_FRAME_SIZE
	.align		4
.L_1:
        /*000c*/ 	.byte	0x04, 0x11
        /*000e*/ 	.short	(.L_3 - .L_2)
	.align		4
.L_2:
        /*0010*/ 	.word	index@(_Z7square1PfS_)
        /*0014*/ 	.word	0x00000000


	//----- nvinfo : EIATTR_MIN_STACK_SIZE
	.align		4
.L_3:
        /*0018*/ 	.byte	0x04, 0x12
        /*001a*/ 	.short	(.L_5 - .L_4)
	.align		4
.L_4:
        /*001c*/ 	.word	index@(_Z7square1PfS_)
        /*0020*/ 	.word	0x00000000
.L_5:


//--------------------- .nv.compat                --------------------------
	.section	.nv.compat,"",@"SHT_CUDA_COMPAT_INFO"
	.align	4
        /*0000*/ 	.byte	0x02, 0x09, 0x00, 0x00, 0x02, 0x02, 0x01, 0x00, 0x02, 0x05, 0x05, 0x00, 0x03, 0x07, 0x01, 0x01
        /*0010*/ 	.byte	0x02, 0x03, 0x00, 0x00, 0x02, 0x06, 0x01, 0x00, 0x04, 0x0b, 0x08, 0x00, 0x09, 0x00, 0x00, 0x00
        /*0020*/ 	.byte	0x00, 0x00, 0x00, 0x00


//--------------------- .nv.info._Z7square1PfS_   --------------------------
	.section	.nv.info._Z7square1PfS_,"",@"SHT_CUDA_INFO"
	.sectionflags	@""
	.align	4


	//----- nvinfo : EIATTR_CUDA_API_VERSION
	.align		4
        /*0000*/ 	.byte	0x04, 0x37
        /*0002*/ 	.short	(.L_7 - .L_6)
.L_6:
        /*0004*/ 	.word	0x00000082


	//----- nvinfo : EIATTR_KPARAM_INFO
	.align		4
.L_7:
        /*0008*/ 	.byte	0x04, 0x17
        /*000a*/ 	.short	(.L_9 - .L_8)
.L_8:
        /*000c*/ 	.word	0x00000000
        /*0010*/ 	.short	0x0001
        /*0012*/ 	.short	0x0008
        /*0014*/ 	.byte	0x00, 0xf5, 0x21, 0x00


	//----- nvinfo : EIATTR_KPARAM_INFO
	.align		4
.L_9:
        /*0018*/ 	.byte	0x04, 0x17
        /*001a*/ 	.short	(.L_11 - .L_10)
.L_10:
        /*001c*/ 	.word	0x00000000
        /*0020*/ 	.short	0x0000
        /*0022*/ 	.short	0x0000
        /*0024*/ 	.byte	0x00, 0xf5, 0x21, 0x00


	//----- nvinfo : EIATTR_SPARSE_MMA_MASK
	.align		4
.L_11:
        /*0028*/ 	.byte	0x03, 0x50
        /*002a*/ 	.short	0x0000


	//----- nvinfo : EIATTR_MAXREG_COUNT
	.align		4
        /*002c*/ 	.byte	0x03, 0x1b
        /*002e*/ 	.short	0x00ff


	//----- nvinfo : EIATTR_MERCURY_ISA_VERSION
	.align		4
        /*0030*/ 	.byte	0x03, 0x5f
        /*0032*/ 	.short	0x0101


	//----- nvinfo : EIATTR_VRC_CTA_INIT_COUNT
	.align		4
        /*0034*/ 	.byte	0x02, 0x4a
	.zero		1
	.zero		1


	//----- nvinfo : EIATTR_EXIT_INSTR_OFFSETS
	.align		4
        /*0038*/ 	.byte	0x04, 0x1c
        /*003a*/ 	.short	(.L_13 - .L_12)


	//   ....[0]....
.L_12:
        /*003c*/ 	.word	0x000000d0


	//----- nvinfo : EIATTR_CBANK_PARAM_SIZE
	.align		4
.L_13:
        /*0040*/ 	.byte	0x03, 0x19
        /*0042*/ 	.short	0x0010


	//----- nvinfo : EIATTR_PARAM_CBANK
	.align		4
        /*0044*/ 	.byte	0x04, 0x0a
        /*0046*/ 	.short	(.L_15 - .L_14)
	.align		4
.L_14:
        /*0048*/ 	.word	index@(.nv.constant0._Z7square1PfS_)
        /*004c*/ 	.short	0x0380
        /*004e*/ 	.short	0x0010


	//----- nvinfo : EIATTR_SW_WAR
	.align		4
.L_15:
        /*0050*/ 	.byte	0x04, 0x36
        /*0052*/ 	.short	(.L_17 - .L_16)
.L_16:
        /*0054*/ 	.word	0x00000008
.L_17:


//--------------------- .nv.callgraph             --------------------------
	.section	.nv.callgraph,"",@"SHT_CUDA_CALLGRAPH"
	.align	4
	.sectionentsize	8
	.align		4
        /*0000*/ 	.word	0x00000000
	.align		4
        /*0004*/ 	.word	0xffffffff
	.align		4
        /*0008*/ 	.word	0x00000000
	.align		4
        /*000c*/ 	.word	0xfffffffe
	.align		4
        /*0010*/ 	.word	0x00000000
	.align		4
        /*0014*/ 	.word	0xfffffffd
	.align		4
        /*0018*/ 	.word	0x00000000
	.align		4
        /*001c*/ 	.word	0xfffffffc


//--------------------- .text._Z7square1PfS_      --------------------------
	.section	.text._Z7square1PfS_,"ax",@progbits
	.align	128
        .global         _Z7square1PfS_
        .type           _Z7square1PfS_,@function
        .size           _Z7square1PfS_,(.L_x_1 - _Z7square1PfS_)
        .other          _Z7square1PfS_,@"STO_CUDA_ENTRY STV_DEFAULT"
_Z7square1PfS_:
.text._Z7square1PfS_:
[----:B------:R-:W-:Y:S01]  /*0000*/  LDC R1, c[0x0][0x37c] ;  /* 0x0000df00ff017b82 */ /* 0x000fe20000000800 */
[----:B------:R-:W0:Y:S07]  /*0010*/  S2R R7, SR_CTAID.X ;  /* 0x0000000000077919 */ /* 0x000e2e0000002500 */
[----:B------:R-:W1:Y:S01]  /*0020*/  LDC.64 R2, c[0x0][0x388] ;  /* 0x0000e200ff027b82 */ /* 0x000e620000000a00 */
[----:B------:R-:W0:Y:S01]  /*0030*/  LDCU UR6, c[0x0][0x360] ;  /* 0x00006c00ff0677ac */ /* 0x000e220008000800 */
[----:B------:R-:W0:Y:S01]  /*0040*/  S2R R0, SR_TID.X ;  /* 0x0000000000007919 */ /* 0x000e220000002100 */
[----:B------:R-:W2:Y:S05]  /*0050*/  LDCU.64 UR4, c[0x0][0x358] ;  /* 0x00006b00ff0477ac */ /* 0x000eaa0008000a00 */
[----:B------:R-:W3:Y:S01]  /*0060*/  LDC.64 R4, c[0x0][0x380] ;  /* 0x0000e000ff047b82 */ /* 0x000ee20000000a00 */
[----:B0-----:R-:W-:-:S04]  /*0070*/  IMAD R7, R7, UR6, R0 ;  /* 0x0000000607077c24 */ /* 0x001fc8000f8e0200 */
[----:B-1----:R-:W-:-:S06]  /*0080*/  IMAD.WIDE R2, R7, 0x4, R2 ;  /* 0x0000000407027825 */ /* 0x002fcc00078e0202 */
[----:B--2---:R-:W2:Y:S01]  /*0090*/  LDG.E R2, desc[UR4][R2.64] ;  /* 0x0000000402027981 */ /* 0x004ea2000c1e1900 */
[----:B---3--:R-:W-:-:S04]  /*00a0*/  IMAD.WIDE R4, R7, 0x4, R4 ;  /* 0x0000000407047825 */ /* 0x008fc800078e0204 */
[----:B--2---:R-:W-:-:S05]  /*00b0*/  FMUL R7, R2, R2 ;  /* 0x0000000202077220 */ /* 0x004fca0000400000 */
[----:B------:R-:W-:Y:S01]  /*00c0*/  STG.E desc[UR4][R4.64], R7 ;  /* 0x0000000704007986 */ /* 0x000fe2000c101904 */
[----:B------:R-:W-:Y:S05]  /*00d0*/  EXIT ;  /* 0x000000000000794d */ /* 0x000fea0003800000 */
.L_x_0:
[----:B------:R-:W-:-:S00]  /*00e0*/  BRA `(.L_x_0) ;  /* 0xfffffffc00fc7947 */ /* 0x000fc0000383ffff */
[----:B------:R-:W-:-:S00]  /*00f0*/  NOP ;  /* 0x0000000000007918 */ /* 0x000fc00000000000 */
        /* <DEDUP_REMOVED lines=8> */
.L_x_1:


//--------------------- .nv.shared.reserved.0     --------------------------
	.section	.nv.shared.reserved.0,"aw",@nobits
	.weak		__nv_reservedSMEM_offset_0_alias
	.size		__nv_reservedSMEM_offset_0_alias, 0, 64
	.other		__nv_reservedSMEM_offset_0_alias,@"STO_CUDA_RESERVED_SHARED STV_DEFAULT"
__nv_reservedSMEM_offset_0_alias:
	.zero		0
	.zero		64


//--------------------- .nv.constant0._Z7square1PfS_ --------------------------
	.section	.nv.constant0._Z7square1PfS_,"a",@progbits
	.sectionflags	@""
	.align	4
.nv.constant0._Z7square1PfS_:
	.zero		912


//--------------------- SYMBOLS --------------------------

	.type		.nv.reservedSmem.offset0,@object
	.size		.nv.reservedSmem.offset0,0x4
